//
// Generated by NVIDIA NVVM Compiler
//
// Compiler Build ID: CL-36424714
// Cuda compilation tools, release 13.0, V13.0.88
// Based on NVVM 20.0.0
//

.version 9.0
.target sm_100
.address_size 64

	// .globl	_Z6avancePfS_S_PKfS_iS1_S1_b

.visible .entry _Z6avancePfS_S_PKfS_iS1_S1_b(
	.param .u64 .ptr .align 1 _Z6avancePfS_S_PKfS_iS1_S1_b_param_0,
	.param .u64 .ptr .align 1 _Z6avancePfS_S_PKfS_iS1_S1_b_param_1,
	.param .u64 .ptr .align 1 _Z6avancePfS_S_PKfS_iS1_S1_b_param_2,
	.param .u64 .ptr .align 1 _Z6avancePfS_S_PKfS_iS1_S1_b_param_3,
	.param .u64 .ptr .align 1 _Z6avancePfS_S_PKfS_iS1_S1_b_param_4,
	.param .u32 _Z6avancePfS_S_PKfS_iS1_S1_b_param_5,
	.param .u64 .ptr .align 1 _Z6avancePfS_S_PKfS_iS1_S1_b_param_6,
	.param .u64 .ptr .align 1 _Z6avancePfS_S_PKfS_iS1_S1_b_param_7,
	.param .u8 _Z6avancePfS_S_PKfS_iS1_S1_b_param_8
)
{
	.reg .pred 	%p<24>;
	.reg .b16 	%rs<6>;
	.reg .b32 	%r<16>;
	.reg .b32 	%f<73>;
	.reg .b64 	%rd<26>;
	.reg .b64 	%fd<21>;

	ld.param.u64 	%rd6, [_Z6avancePfS_S_PKfS_iS1_S1_b_param_0];
	ld.param.u64 	%rd7, [_Z6avancePfS_S_PKfS_iS1_S1_b_param_1];
	ld.param.u64 	%rd8, [_Z6avancePfS_S_PKfS_iS1_S1_b_param_3];
	ld.param.u64 	%rd9, [_Z6avancePfS_S_PKfS_iS1_S1_b_param_4];
	ld.param.u32 	%r7, [_Z6avancePfS_S_PKfS_iS1_S1_b_param_5];
	ld.param.u64 	%rd10, [_Z6avancePfS_S_PKfS_iS1_S1_b_param_6];
	ld.param.u64 	%rd11, [_Z6avancePfS_S_PKfS_iS1_S1_b_param_7];
	cvta.to.global.u64 	%rd12, %rd9;
	cvta.to.global.u64 	%rd13, %rd11;
	cvta.to.global.u64 	%rd14, %rd8;
	cvta.to.global.u64 	%rd15, %rd10;
	cvta.to.global.u64 	%rd16, %rd6;
	cvta.to.global.u64 	%rd17, %rd7;
	mov.u32 	%r8, %ctaid.x;
	mov.u32 	%r1, %tid.x;
	mad.lo.s32 	%r9, %r7, %r8, %r1;
	mul.wide.s32 	%rd18, %r9, 4;
	add.s64 	%rd1, %rd17, %rd18;
	ld.global.f32 	%f65, [%rd1];
	add.s64 	%rd2, %rd16, %rd18;
	ld.global.f32 	%f66, [%rd2];
	mul.wide.u32 	%rd19, %r1, 4;
	add.s64 	%rd20, %rd15, %rd19;
	ld.global.f32 	%f28, [%rd20];
	cvt.f64.f32 	%fd1, %f28;
	cvt.rn.f64.u32 	%fd2, %r8;
	fma.rn.f64 	%fd3, %fd2, 0d3FC999999999999A, 0d3FF0000000000000;
	div.rn.f64 	%fd4, %fd1, %fd3;
	cvt.rn.f32.f64 	%f3, %fd4;
	add.s64 	%rd21, %rd14, %rd19;
	ld.global.f32 	%f4, [%rd21];
	add.s64 	%rd22, %rd13, %rd19;
	ld.global.f32 	%f29, [%rd22];
	mov.f32 	%f30, 0f3F800000;
	sub.f32 	%f5, %f30, %f29;
	setp.ne.s32 	%p3, %r1, 0;
	setp.lt.s32 	%p4, %r1, %r7;
	and.pred  	%p1, %p3, %p4;
	setp.eq.s32 	%p5, %r1, 0;
	setp.eq.s32 	%p6, %r1, %r7;
	or.pred  	%p2, %p5, %p6;
	mul.lo.s32 	%r10, %r7, 7;
	mul.hi.s32 	%r11, %r10, 715827883;
	shr.u32 	%r12, %r11, 31;
	shr.s32 	%r13, %r11, 1;
	add.s32 	%r2, %r13, %r12;
	shl.b32 	%r14, %r8, 8;
	mul.wide.u32 	%rd23, %r14, 4;
	add.s64 	%rd24, %rd23, %rd12;
	add.s64 	%rd25, %rd24, 8;
	mov.b32 	%r15, -256;
	not.pred 	%p7, %p1;
$L__BB0_1:
	add.s32 	%r4, %r15, 256;
	@%p7 bra 	$L__BB0_3;
	ld.param.s8 	%rs2, [_Z6avancePfS_S_PKfS_iS1_S1_b_param_8];
	setp.ne.s16 	%p8, %rs2, 0;
	ld.global.f32 	%f31, [%rd2+-4];
	ld.global.f32 	%f32, [%rd2+4];
	add.f32 	%f33, %f31, %f32;
	cvt.f64.f32 	%fd5, %f33;
	cvt.f64.f32 	%fd6, %f66;
	add.f64 	%fd7, %fd6, %fd6;
	sub.f64 	%fd8, %fd5, %fd7;
	cvt.rn.f32.f64 	%f34, %fd8;
	setp.lt.u32 	%p9, %r4, 200;
	add.f32 	%f35, %f4, %f34;
	selp.f32 	%f36, %f35, %f34, %p9;
	selp.f32 	%f37, %f36, %f34, %p8;
	fma.rn.f32 	%f38, %f37, %f3, %f65;
	mul.f32 	%f65, %f5, %f38;
	add.f32 	%f66, %f66, %f65;
	st.global.f32 	[%rd2], %f66;
$L__BB0_3:
	setp.ne.s32 	%p10, %r1, %r2;
	bar.sync 	0;
	selp.f32 	%f68, 0f00000000, %f66, %p2;
	@%p10 bra 	$L__BB0_5;
	st.global.f32 	[%rd25+-8], %f68;
$L__BB0_5:
	@%p7 bra 	$L__BB0_7;
	ld.param.s8 	%rs3, [_Z6avancePfS_S_PKfS_iS1_S1_b_param_8];
	setp.ne.s16 	%p12, %rs3, 0;
	ld.global.f32 	%f39, [%rd2+-4];
	ld.global.f32 	%f40, [%rd2+4];
	add.f32 	%f41, %f39, %f40;
	cvt.f64.f32 	%fd9, %f41;
	cvt.f64.f32 	%fd10, %f68;
	add.f64 	%fd11, %fd10, %fd10;
	sub.f64 	%fd12, %fd9, %fd11;
	cvt.rn.f32.f64 	%f42, %fd12;
	setp.lt.u32 	%p13, %r4, 199;
	add.f32 	%f43, %f4, %f42;
	selp.f32 	%f44, %f43, %f42, %p13;
	selp.f32 	%f45, %f44, %f42, %p12;
	fma.rn.f32 	%f46, %f45, %f3, %f65;
	mul.f32 	%f65, %f5, %f46;
	add.f32 	%f68, %f68, %f65;
	st.global.f32 	[%rd2], %f68;
$L__BB0_7:
	setp.ne.s32 	%p14, %r1, %r2;
	bar.sync 	0;
	selp.f32 	%f70, 0f00000000, %f68, %p2;
	@%p14 bra 	$L__BB0_9;
	st.global.f32 	[%rd25+-4], %f70;
$L__BB0_9:
	@%p7 bra 	$L__BB0_11;
	ld.param.s8 	%rs4, [_Z6avancePfS_S_PKfS_iS1_S1_b_param_8];
	setp.ne.s16 	%p16, %rs4, 0;
	ld.global.f32 	%f47, [%rd2+-4];
	ld.global.f32 	%f48, [%rd2+4];
	add.f32 	%f49, %f47, %f48;
	cvt.f64.f32 	%fd13, %f49;
	cvt.f64.f32 	%fd14, %f70;
	add.f64 	%fd15, %fd14, %fd14;
	sub.f64 	%fd16, %fd13, %fd15;
	cvt.rn.f32.f64 	%f50, %fd16;
	setp.lt.u32 	%p17, %r4, 198;
	add.f32 	%f51, %f4, %f50;
	selp.f32 	%f52, %f51, %f50, %p17;
	selp.f32 	%f53, %f52, %f50, %p16;
	fma.rn.f32 	%f54, %f53, %f3, %f65;
	mul.f32 	%f65, %f5, %f54;
	add.f32 	%f70, %f70, %f65;
	st.global.f32 	[%rd2], %f70;
$L__BB0_11:
	setp.ne.s32 	%p18, %r1, %r2;
	bar.sync 	0;
	selp.f32 	%f72, 0f00000000, %f70, %p2;
	@%p18 bra 	$L__BB0_13;
	st.global.f32 	[%rd25], %f72;
$L__BB0_13:
	@%p7 bra 	$L__BB0_15;
	ld.param.s8 	%rs5, [_Z6avancePfS_S_PKfS_iS1_S1_b_param_8];
	setp.ne.s16 	%p20, %rs5, 0;
	ld.global.f32 	%f55, [%rd2+-4];
	ld.global.f32 	%f56, [%rd2+4];
	add.f32 	%f57, %f55, %f56;
	cvt.f64.f32 	%fd17, %f57;
	cvt.f64.f32 	%fd18, %f72;
	add.f64 	%fd19, %fd18, %fd18;
	sub.f64 	%fd20, %fd17, %fd19;
	cvt.rn.f32.f64 	%f58, %fd20;
	setp.lt.u32 	%p21, %r4, 197;
	add.f32 	%f59, %f4, %f58;
	selp.f32 	%f60, %f59, %f58, %p21;
	selp.f32 	%f61, %f60, %f58, %p20;
	fma.rn.f32 	%f62, %f61, %f3, %f65;
	mul.f32 	%f65, %f5, %f62;
	add.f32 	%f72, %f72, %f65;
	st.global.f32 	[%rd2], %f72;
$L__BB0_15:
	setp.ne.s32 	%p22, %r1, %r2;
	bar.sync 	0;
	selp.f32 	%f66, 0f00000000, %f72, %p2;
	@%p22 bra 	$L__BB0_17;
	st.global.f32 	[%rd25+4], %f66;
$L__BB0_17:
	add.s32 	%r15, %r15, 4;
	add.s64 	%rd25, %rd25, 16;
	setp.ne.s32 	%p23, %r15, 0;
	@%p23 bra 	$L__BB0_1;
	st.global.f32 	[%rd1], %f65;
	ret;

}


// ===== COMPILED SASS (sm_100) =====

	.target	sm_100

	.elftype	@"ET_EXEC"


//--------------------- .note.nv.tkinfo           --------------------------
	.section	.note.nv.tkinfo,"",@"SHT_NOTE"
	.sectionflags	@"SHF_NOTE_NV_TKINFO"
	.tkinfo
        /*0018*/ 	.word	0x00000002
        /*0030*/ 	.string	""
        /*0030*/ 	.string	"ptxas"
        /*0030*/ 	.string	"Cuda compilation tools, release 13.0, V13.0.88"
        /*0030*/ 	.string	"Build cuda_13.0.r13.0/compiler.36424714_0"
        /*0030*/ 	.string	"-arch sm_100 -m 64 "



//--------------------- .note.nv.cuinfo           --------------------------
	.section	.note.nv.cuinfo,"",@"SHT_NOTE"
	.sectionflags	@"SHF_NOTE_NV_CUINFO"
        /*0018*/ 	.short	0x0002
        /*001a*/ 	.short	0x0064
        /*001c*/ 	.short	0x0082
	.zero		2


//--------------------- .nv.info                  --------------------------
	.section	.nv.info,"",@"SHT_CUDA_INFO"
	.align	4


	//----- nvinfo : EIATTR_REGCOUNT
	.align		4
        /*0000*/ 	.byte	0x04, 0x2f
        /*0002*/ 	.short	(.L_1 - .L_0)
	.align		4
.L_0:
        /*0004*/ 	.word	index@(_Z6avancePfS_S_PKfS_iS1_S1_b)
        /*0008*/ 	.word	0x0000001e


	//----- nvinfo : EIATTR_FRAME_SIZE
	.align		4
.L_1:
        /*000c*/ 	.byte	0x04, 0x11
        /*000e*/ 	.short	(.L_3 - .L_2)
	.align		4
.L_2:
        /*0010*/ 	.word	index@($__internal_0_$__cuda_sm20_div_rn_f64_full)
        /*0014*/ 	.word	0x00000000


	//----- nvinfo : EIATTR_FRAME_SIZE
	.align		4
.L_3:
        /*0018*/ 	.byte	0x04, 0x11
        /*001a*/ 	.short	(.L_5 - .L_4)
	.align		4
.L_4:
        /*001c*/ 	.word	index@(_Z6avancePfS_S_PKfS_iS1_S1_b)
        /*0020*/ 	.word	0x00000000


	//----- nvinfo : EIATTR_MIN_STACK_SIZE
	.align		4
.L_5:
        /*0024*/ 	.byte	0x04, 0x12
        /*0026*/ 	.short	(.L_7 - .L_6)
	.align		4
.L_6:
        /*0028*/ 	.word	index@(_Z6avancePfS_S_PKfS_iS1_S1_b)
        /*002c*/ 	.word	0x00000000
.L_7:


//--------------------- .nv.compat                --------------------------
	.section	.nv.compat,"",@"SHT_CUDA_COMPAT_INFO"
	.align	4
        /*0000*/ 	.byte	0x02, 0x09, 0x00, 0x00, 0x02, 0x02, 0x01, 0x00, 0x02, 0x05, 0x05, 0x00, 0x03, 0x07, 0x01, 0x01
        /*0010*/ 	.byte	0x02, 0x03, 0x00, 0x00, 0x02, 0x06, 0x01, 0x00, 0x04, 0x0b, 0x08, 0x00, 0x01, 0x00, 0x00, 0x00
        /*0020*/ 	.byte	0x00, 0x00, 0x00, 0x00


//--------------------- .nv.info._Z6avancePfS_S_PKfS_iS1_S1_b --------------------------
	.section	.nv.info._Z6avancePfS_S_PKfS_iS1_S1_b,"",@"SHT_CUDA_INFO"
	.sectionflags	@""
	.align	4


	//----- nvinfo : EIATTR_CUDA_API_VERSION
	.align		4
        /*0000*/ 	.byte	0x04, 0x37
        /*0002*/ 	.short	(.L_9 - .L_8)
.L_8:
        /*0004*/ 	.word	0x00000082


	//----- nvinfo : EIATTR_KPARAM_INFO
	.align		4
.L_9:
        /*0008*/ 	.byte	0x04, 0x17
        /*000a*/ 	.short	(.L_11 - .L_10)
.L_10:
        /*000c*/ 	.word	0x00000000
        /*0010*/ 	.short	0x0008
        /*0012*/ 	.short	0x0040
        /*0014*/ 	.byte	0x00, 0xf0, 0x05, 0x00


	//----- nvinfo : EIATTR_KPARAM_INFO
	.align		4
.L_11:
        /*0018*/ 	.byte	0x04, 0x17
        /*001a*/ 	.short	(.L_13 - .L_12)
.L_12:
        /*001c*/ 	.word	0x00000000
        /*0020*/ 	.short	0x0007
        /*0022*/ 	.short	0x0038
        /*0024*/ 	.byte	0x00, 0xf5, 0x21, 0x00


	//----- nvinfo : EIATTR_KPARAM_INFO
	.align		4
.L_13:
        /*0028*/ 	.byte	0x04, 0x17
        /*002a*/ 	.short	(.L_15 - .L_14)
.L_14:
        /*002c*/ 	.word	0x00000000
        /*0030*/ 	.short	0x0006
        /*0032*/ 	.short	0x0030
        /*0034*/ 	.byte	0x00, 0xf5, 0x21, 0x00


	//----- nvinfo : EIATTR_KPARAM_INFO
	.align		4
.L_15:
        /*0038*/ 	.byte	0x04, 0x17
        /*003a*/ 	.short	(.L_17 - .L_16)
.L_16:
        /*003c*/ 	.word	0x00000000
        /*0040*/ 	.short	0x0005
        /*0042*/ 	.short	0x0028
        /*0044*/ 	.byte	0x00, 0xf0, 0x11, 0x00


	//----- nvinfo : EIATTR_KPARAM_INFO
	.align		4
.L_17:
        /*0048*/ 	.byte	0x04, 0x17
        /*004a*/ 	.short	(.L_19 - .L_18)
.L_18:
        /*004c*/ 	.word	0x00000000
        /*0050*/ 	.short	0x0004
        /*0052*/ 	.short	0x0020
        /*0054*/ 	.byte	0x00, 0xf5, 0x21, 0x00


	//----- nvinfo : EIATTR_KPARAM_INFO
	.align		4
.L_19:
        /*0058*/ 	.byte	0x04, 0x17
        /*005a*/ 	.short	(.L_21 - .L_20)
.L_20:
        /*005c*/ 	.word	0x00000000
        /*0060*/ 	.short	0x0003
        /*0062*/ 	.short	0x0018
        /*0064*/ 	.byte	0x00, 0xf5, 0x21, 0x00


	//----- nvinfo : EIATTR_KPARAM_INFO
	.align		4
.L_21:
        /*0068*/ 	.byte	0x04, 0x17
        /*006a*/ 	.short	(.L_23 - .L_22)
.L_22:
        /*006c*/ 	.word	0x00000000
        /*0070*/ 	.short	0x0002
        /*0072*/ 	.short	0x0010
        /*0074*/ 	.byte	0x00, 0xf5, 0x21, 0x00


	//----- nvinfo : EIATTR_KPARAM_INFO
	.align		4
.L_23:
        /*0078*/ 	.byte	0x04, 0x17
        /*007a*/ 	.short	(.L_25 - .L_24)
.L_24:
        /*007c*/ 	.word	0x00000000
        /*0080*/ 	.short	0x0001
        /*0082*/ 	.short	0x0008
        /*0084*/ 	.byte	0x00, 0xf5, 0x21, 0x00


	//----- nvinfo : EIATTR_KPARAM_INFO
	.align		4
.L_25:
        /*0088*/ 	.byte	0x04, 0x17
        /*008a*/ 	.short	(.L_27 - .L_26)
.L_26:
        /*008c*/ 	.word	0x00000000
        /*0090*/ 	.short	0x0000
        /*0092*/ 	.short	0x0000
        /*0094*/ 	.byte	0x00, 0xf5, 0x21, 0x00


	//----- nvinfo : EIATTR_SPARSE_MMA_MASK
	.align		4
.L_27:
        /*0098*/ 	.byte	0x03, 0x50
        /*009a*/ 	.short	0x0000


	//----- nvinfo : EIATTR_MAXREG_COUNT
	.align		4
        /*009c*/ 	.byte	0x03, 0x1b
        /*009e*/ 	.short	0x00ff


	//----- nvinfo : EIATTR_NUM_BARRIERS
	.align		4
        /*00a0*/ 	.byte	0x02, 0x4c
        /*00a2*/ 	.byte	0x01
	.zero		1


	//----- nvinfo : EIATTR_MERCURY_ISA_VERSION
	.align		4
        /*00a4*/ 	.byte	0x03, 0x5f
        /*00a6*/ 	.short	0x0101


	//----- nvinfo : EIATTR_VRC_CTA_INIT_COUNT
	.align		4
        /*00a8*/ 	.byte	0x02, 0x4a
	.zero		1
	.zero		1


	//----- nvinfo : EIATTR_EXIT_INSTR_OFFSETS
	.align		4
        /*00ac*/ 	.byte	0x04, 0x1c
        /*00ae*/ 	.short	(.L_29 - .L_28)


	//   ....[0]....
.L_28:
        /*00b0*/ 	.word	0x00000a10


	//----- nvinfo : EIATTR_CRS_STACK_SIZE
	.align		4
.L_29:
        /*00b4*/ 	.byte	0x04, 0x1e
        /*00b6*/ 	.short	(.L_31 - .L_30)
.L_30:
        /*00b8*/ 	.word	0x00000000


	//----- nvinfo : EIATTR_CBANK_PARAM_SIZE
	.align		4
.L_31:
        /*00bc*/ 	.byte	0x03, 0x19
        /*00be*/ 	.short	0x0041


	//----- nvinfo : EIATTR_PARAM_CBANK
	.align		4
        /*00c0*/ 	.byte	0x04, 0x0a
        /*00c2*/ 	.short	(.L_33 - .L_32)
	.align		4
.L_32:
        /*00c4*/ 	.word	index@(.nv.constant0._Z6avancePfS_S_PKfS_iS1_S1_b)
        /*00c8*/ 	.short	0x0380
        /*00ca*/ 	.short	0x0041


	//----- nvinfo : EIATTR_SW_WAR
	.align		4
.L_33:
        /*00cc*/ 	.byte	0x04, 0x36
        /*00ce*/ 	.short	(.L_35 - .L_34)
.L_34:
        /*00d0*/ 	.word	0x00000008
.L_35:


//--------------------- .nv.callgraph             --------------------------
	.section	.nv.callgraph,"",@"SHT_CUDA_CALLGRAPH"
	.align	4
	.sectionentsize	8
	.align		4
        /*0000*/ 	.word	0x00000000
	.align		4
        /*0004*/ 	.word	0xffffffff
	.align		4
        /*0008*/ 	.word	0x00000000
	.align		4
        /*000c*/ 	.word	0xfffffffe
	.align		4
        /*0010*/ 	.word	0x00000000
	.align		4
        /*0014*/ 	.word	0xfffffffd
	.align		4
        /*0018*/ 	.word	0x00000000
	.align		4
        /*001c*/ 	.word	0xfffffffc


//--------------------- .text._Z6avancePfS_S_PKfS_iS1_S1_b --------------------------
	.section	.text._Z6avancePfS_S_PKfS_iS1_S1_b,"ax",@progbits
	.align	128
        .global         _Z6avancePfS_S_PKfS_iS1_S1_b
        .type           _Z6avancePfS_S_PKfS_iS1_S1_b,@function
        .size           _Z6avancePfS_S_PKfS_iS1_S1_b,(.L_x_9 - _Z6avancePfS_S_PKfS_iS1_S1_b)
        .other          _Z6avancePfS_S_PKfS_iS1_S1_b,@"STO_CUDA_ENTRY STV_DEFAULT"
_Z6avancePfS_S_PKfS_iS1_S1_b:
.text._Z6avancePfS_S_PKfS_iS1_S1_b:
[----:B------:R-:W-:Y:S01]  /*0000*/  LDC R1, c[0x0][0x37c] ;  /* 0x0000df00ff017b82 */ /* 0x000fe20000000800 */
[----:B------:R-:W0:Y:S07]  /*0010*/  S2R R2, SR_TID.X ;  /* 0x0000000000027919 */ /* 0x000e2e0000002100 */
[----:B------:R-:W0:Y:S01]  /*0020*/  LDC.64 R16, c[0x0][0x3b0] ;  /* 0x0000ec00ff107b82 */ /* 0x000e220000000a00 */
[----:B------:R-:W1:Y:S07]  /*0030*/  LDCU.64 UR10, c[0x0][0x358] ;  /* 0x00006b00ff0a77ac */ /* 0x000e6e0008000a00 */
[----:B------:R-:W2:Y:S08]  /*0040*/  S2UR UR8, SR_CTAID.X ;  /* 0x00000000000879c3 */ /* 0x000eb00000002500 */
[----:B------:R-:W2:Y:S08]  /*0050*/  LDC R3, c[0x0][0x3a8] ;  /* 0x0000ea00ff037b82 */ /* 0x000eb00000000800 */
[----:B------:R-:W3:Y:S01]  /*0060*/  LDC.64 R14, c[0x0][0x388] ;  /* 0x0000e200ff0e7b82 */ /* 0x000ee20000000a00 */
[----:B0-----:R-:W-:-:S07]  /*0070*/  IMAD.WIDE.U32 R16, R2, 0x4, R16 ;  /* 0x0000000402107825 */ /* 0x001fce00078e0010 */
[----:B------:R-:W0:Y:S01]  /*0080*/  LDC.64 R12, c[0x0][0x380] ;  /* 0x0000e000ff0c7b82 */ /* 0x000e220000000a00 */
[----:B-1----:R-:W4:Y:S01]  /*0090*/  LDG.E R16, desc[UR10][R16.64] ;  /* 0x0000000a10107981 */ /* 0x002f22000c1e1900 */
[----:B--2---:R-:W-:-:S04]  /*00a0*/  IMAD R3, R3, UR8, R2 ;  /* 0x0000000803037c24 */ /* 0x004fc8000f8e0202 */
[----:B---3--:R-:W-:-:S04]  /*00b0*/  IMAD.WIDE R14, R3, 0x4, R14 ;  /* 0x00000004030e7825 */ /* 0x008fc800078e020e */
[----:B0-----:R-:W-:Y:S02]  /*00c0*/  IMAD.WIDE R12, R3, 0x4, R12 ;  /* 0x00000004030c7825 */ /* 0x001fe400078e020c */
[----:B------:R0:W5:Y:S04]  /*00d0*/  LDG.E R3, desc[UR10][R14.64] ;  /* 0x0000000a0e037981 */ /* 0x000168000c1e1900 */
[----:B------:R0:W5:Y:S01]  /*00e0*/  LDG.E R4, desc[UR10][R12.64] ;  /* 0x0000000a0c047981 */ /* 0x000162000c1e1900 */
[----:B------:R-:W1:Y:S01]  /*00f0*/  I2F.F64.U32 R26, UR8 ;  /* 0x00000008001a7d12 */ /* 0x000e620008201800 */
[----:B------:R-:W-:Y:S01]  /*0100*/  IMAD.MOV.U32 R6, RZ, RZ, -0x66666666 ;  /* 0x9999999aff067424 */ /* 0x000fe200078e00ff */
[----:B------:R-:W-:Y:S01]  /*0110*/  UMOV UR4, 0x0 ;  /* 0x0000000000047882 */ /* 0x000fe20000000000 */
[----:B------:R-:W-:Y:S01]  /*0120*/  IMAD.MOV.U32 R7, RZ, RZ, 0x3fc99999 ;  /* 0x3fc99999ff077424 */ /* 0x000fe200078e00ff */
[----:B------:R-:W-:Y:S01]  /*0130*/  UMOV UR5, 0x3ff00000 ;  /* 0x3ff0000000057882 */ /* 0x000fe20000000000 */
[----:B------:R-:W-:Y:S04]  /*0140*/  BSSY.RECONVERGENT B0, `(.L_x_0) ;  /* 0x0000015000007945 */ /* 0x000fe80003800200 */
[----:B-1----:R-:W-:Y:S01]  /*0150*/  DFMA R26, R26, R6, UR4 ;  /* 0x000000041a1a7e2b */ /* 0x002fe20008000006 */
[----:B------:R-:W-:-:S05]  /*0160*/  IMAD.MOV.U32 R6, RZ, RZ, 0x1 ;  /* 0x00000001ff067424 */ /* 0x000fca00078e00ff */
[----:B------:R-:W1:Y:S02]  /*0170*/  MUFU.RCP64H R7, R27 ;  /* 0x0000001b00077308 */ /* 0x000e640000001800 */
[----:B-1----:R-:W-:-:S08]  /*0180*/  DFMA R8, -R26, R6, 1 ;  /* 0x3ff000001a08742b */ /* 0x002fd00000000106 */
[----:B------:R-:W-:-:S08]  /*0190*/  DFMA R8, R8, R8, R8 ;  /* 0x000000080808722b */ /* 0x000fd00000000008 */
[----:B------:R-:W-:-:S08]  /*01a0*/  DFMA R8, R6, R8, R6 ;  /* 0x000000080608722b */ /* 0x000fd00000000006 */
[----:B------:R-:W-:-:S08]  /*01b0*/  DFMA R6, -R26, R8, 1 ;  /* 0x3ff000001a06742b */ /* 0x000fd00000000108 */
[----:B------:R-:W-:Y:S01]  /*01c0*/  DFMA R6, R8, R6, R8 ;  /* 0x000000060806722b */ /* 0x000fe20000000008 */
[----:B----4-:R-:W1:Y:S07]  /*01d0*/  F2F.F64.F32 R16, R16 ;  /* 0x0000001000107310 */ /* 0x010e6e0000201800 */
[----:B-1----:R-:W-:Y:S01]  /*01e0*/  DMUL R8, R16, R6 ;  /* 0x0000000610087228 */ /* 0x002fe20000000000 */
[----:B------:R-:W-:-:S07]  /*01f0*/  FSETP.GEU.AND P1, PT, |R17|, 6.5827683646048100446e-37, PT ;  /* 0x036000001100780b */ /* 0x000fce0003f2e200 */
[----:B------:R-:W-:-:S08]  /*0200*/  DFMA R10, -R26, R8, R16 ;  /* 0x000000081a0a722b */ /* 0x000fd00000000110 */
[----:B------:R-:W-:-:S10]  /*0210*/  DFMA R6, R6, R10, R8 ;  /* 0x0000000a0606722b */ /* 0x000fd40000000008 */
[----:B------:R-:W-:-:S05]  /*0220*/  FFMA R0, RZ, R27, R7 ;  /* 0x0000001bff007223 */ /* 0x000fca0000000007 */
[----:B------:R-:W-:-:S13]  /*0230*/  FSETP.GT.AND P0, PT, |R0|, 1.469367938527859385e-39, PT ;  /* 0x001000000000780b */ /* 0x000fda0003f04200 */
[----:B0-----:R-:W-:Y:S05]  /*0240*/  @P0 BRA P1, `(.L_x_1) ;  /* 0x0000000000100947 */ /* 0x001fea0000800000 */
[----:B------:R-:W-:-:S07]  /*0250*/  MOV R0, 0x270 ;  /* 0x0000027000007802 */ /* 0x000fce0000000f00 */
[----:B-----5:R-:W-:Y:S05]  /*0260*/  CALL.REL.NOINC `($__internal_0_$__cuda_sm20_div_rn_f64_full) ;  /* 0x0000000400ec7944 */ /* 0x020fea0003c00000 */
[----:B------:R-:W-:Y:S02]  /*0270*/  IMAD.MOV.U32 R6, RZ, RZ, R18 ;  /* 0x000000ffff067224 */ /* 0x000fe400078e0012 */
[----:B------:R-:W-:-:S07]  /*0280*/  IMAD.MOV.U32 R7, RZ, RZ, R19 ;  /* 0x000000ffff077224 */ /* 0x000fce00078e0013 */
.L_x_1:
[----:B------:R-:W-:Y:S05]  /*0290*/  BSYNC.RECONVERGENT B0 ;  /* 0x0000000000007941 */ /* 0x000fea0003800200 */
.L_x_0:
[----:B------:R-:W0:Y:S01]  /*02a0*/  LDC.64 R16, c[0x0][0x3b8] ;  /* 0x0000ee00ff107b82 */ /* 0x000e220000000a00 */
[----:B------:R-:W1:Y:S01]  /*02b0*/  LDCU.64 UR4, c[0x0][0x3a0] ;  /* 0x00007400ff0477ac */ /* 0x000e620008000a00 */
[----:B------:R-:W2:Y:S06]  /*02c0*/  LDCU UR9, c[0x0][0x3a8] ;  /* 0x00007500ff0977ac */ /* 0x000eac0008000800 */
[----:B------:R-:W3:Y:S01]  /*02d0*/  LDC.64 R10, c[0x0][0x398] ;  /* 0x0000e600ff0a7b82 */ /* 0x000ee20000000a00 */
[----:B0-----:R-:W-:-:S05]  /*02e0*/  IMAD.WIDE.U32 R16, R2, 0x4, R16 ;  /* 0x0000000402107825 */ /* 0x001fca00078e0010 */
[----:B------:R0:W4:Y:S01]  /*02f0*/  LDG.E R5, desc[UR10][R16.64] ;  /* 0x0000000a10057981 */ /* 0x000122000c1e1900 */
[----:B------:R-:W-:Y:S01]  /*0300*/  USHF.L.U32 UR8, UR8, 0x8, URZ ;  /* 0x0000000808087899 */ /* 0x000fe200080006ff */
[----:B------:R0:W0:Y:S01]  /*0310*/  F2F.F32.F64 R8, R6 ;  /* 0x0000000600087310 */ /* 0x0000220000301000 */
[----:B--2---:R-:W-:Y:S01]  /*0320*/  UIMAD UR6, UR9, 0x7, URZ ;  /* 0x00000007090678a4 */ /* 0x004fe2000f8e02ff */
[----:B---3--:R-:W-:Y:S01]  /*0330*/  IMAD.WIDE.U32 R10, R2, 0x4, R10 ;  /* 0x00000004020a7825 */ /* 0x008fe200078e000a */
[----:B-1----:R-:W-:-:S04]  /*0340*/  UIMAD.WIDE.U32 UR4, UR8, 0x4, UR4 ;  /* 0x00000004080478a5 */ /* 0x002fc8000f8e0004 */
[----:B------:R-:W-:Y:S01]  /*0350*/  UIADD3 UR8, UP0, UPT, UR4, 0x8, URZ ;  /* 0x0000000804087890 */ /* 0x000fe2000ff1e0ff */
[C---:B------:R-:W-:Y:S01]  /*0360*/  ISETP.GE.AND P0, PT, R2.reuse, UR9, PT ;  /* 0x0000000902007c0c */ /* 0x040fe2000bf06270 */
[----:B------:R-:W-:Y:S01]  /*0370*/  UIMAD.WIDE UR6, UR6, 0x2aaaaaab, URZ ;  /* 0x2aaaaaab060678a5 */ /* 0x000fe2000f8e02ff */
[C---:B------:R-:W-:Y:S01]  /*0380*/  ISETP.NE.AND P1, PT, R2.reuse, UR9, PT ;  /* 0x0000000902007c0c */ /* 0x040fe2000bf25270 */
[----:B------:R-:W-:Y:S01]  /*0390*/  UIADD3.X UR5, UPT, UPT, URZ, UR5, URZ, UP0, !UPT ;  /* 0x00000005ff057290 */ /* 0x000fe200087fe4ff */
[----:B------:R1:W5:Y:S01]  /*03a0*/  LDG.E R0, desc[UR10][R10.64] ;  /* 0x0000000a0a007981 */ /* 0x000362000c1e1900 */
[----:B------:R-:W-:Y:S01]  /*03b0*/  USHF.R.S32.HI UR4, URZ, 0x1, UR7 ;  /* 0x00000001ff047899 */ /* 0x000fe20008011407 */
[C---:B------:R-:W-:Y:S01]  /*03c0*/  ISETP.NE.AND P0, PT, R2.reuse, RZ, !P0 ;  /* 0x000000ff0200720c */ /* 0x040fe20004705270 */
[----:B------:R-:W-:Y:S01]  /*03d0*/  IMAD.MOV.U32 R9, RZ, RZ, -0x100 ;  /* 0xffffff00ff097424 */ /* 0x000fe200078e00ff */
[----:B------:R-:W-:Y:S01]  /*03e0*/  ISETP.EQ.OR P1, PT, R2, RZ, !P1 ;  /* 0x000000ff0200720c */ /* 0x000fe20004f22670 */
[----:B0-----:R-:W-:Y:S01]  /*03f0*/  IMAD.U32 R16, RZ, RZ, UR5 ;  /* 0x00000005ff107e24 */ /* 0x001fe2000f8e00ff */
[----:B------:R-:W-:Y:S01]  /*0400*/  ULEA.HI UR4, UR7, UR4, URZ, 0x1 ;  /* 0x0000000407047291 */ /* 0x000fe2000f8f08ff */
[----:B-1----:R-:W-:-:S02]  /*0410*/  IMAD.U32 R11, RZ, RZ, UR8 ;  /* 0x00000008ff0b7e24 */ /* 0x002fc4000f8e00ff */
[----:B----4-:R-:W-:-:S09]  /*0420*/  FADD R5, -R5, 1 ;  /* 0x3f80000005057421 */ /* 0x010fd20000000100 */
.L_x_2:
[----:B------:R-:W2:Y:S04]  /*0430*/  @P0 LDG.E R10, desc[UR10][R12.64+-0x4] ;  /* 0xfffffc0a0c0a0981 */ /* 0x000ea8000c1e1900 */
[----:B------:R-:W2:Y:S01]  /*0440*/  @P0 LDG.E R17, desc[UR10][R12.64+0x4] ;  /* 0x0000040a0c110981 */ /* 0x000ea2000c1e1900 */
[----:B0----5:R-:W0:Y:S01]  /*0450*/  @P0 F2F.F64.F32 R6, R4 ;  /* 0x0000000400060310 */ /* 0x021e220000201800 */
[----:B------:R-:W1:Y:S08]  /*0460*/  @P0 LDC.U8 R20, c[0x0][0x3c0] ;  /* 0x0000f000ff140b82 */ /* 0x000e700000000000 */
[----:B------:R-:W3:Y:S01]  /*0470*/  @P0 LDC.U8 R22, c[0x0][0x3c0] ;  /* 0x0000f000ff160b82 */ /* 0x000ee20000000000 */
[----:B0-----:R-:W-:Y:S01]  /*0480*/  @P0 DADD R6, R6, R6 ;  /* 0x0000000006060229 */ /* 0x001fe20000000006 */
[----:B--2---:R-:W-:Y:S01]  /*0490*/  @P0 FADD R17, R10, R17 ;  /* 0x000000110a110221 */ /* 0x004fe20000000000 */
[----:B-1----:R-:W-:-:S03]  /*04a0*/  @P0 PRMT R10, R20, 0x8880, RZ ;  /* 0x00008880140a0816 */ /* 0x002fc600000000ff */
[----:B------:R-:W0:Y:S01]  /*04b0*/  @P0 F2F.F64.F32 R18, R17 ;  /* 0x0000001100120310 */ /* 0x000e220000201800 */
[----:B------:R-:W-:Y:S01]  /*04c0*/  ISETP.NE.AND P3, PT, R10, RZ, P0 ;  /* 0x000000ff0a00720c */ /* 0x000fe20000765270 */
[----:B------:R-:W-:-:S05]  /*04d0*/  VIADD R10, R9, 0x100 ;  /* 0x00000100090a7836 */ /* 0x000fca0000000000 */
[----:B------:R-:W-:Y:S01]  /*04e0*/  @P0 ISETP.GE.U32.AND P2, PT, R10, 0xc8, PT ;  /* 0x000000c80a00080c */ /* 0x000fe20003f46070 */
[----:B0-----:R-:W-:-:S06]  /*04f0*/  @P0 DADD R6, R18, -R6 ;  /* 0x0000000012060229 */ /* 0x001fcc0000000806 */
[----:B------:R0:W1:Y:S02]  /*0500*/  @P0 F2F.F32.F64 R19, R6 ;  /* 0x0000000600130310 */ /* 0x0000640000301000 */
[----:B0-----:R-:W-:Y:S02]  /*0510*/  IMAD.MOV.U32 R6, RZ, RZ, R11 ;  /* 0x000000ffff067224 */ /* 0x001fe400078e000b */
[----:B------:R-:W-:Y:S02]  /*0520*/  IMAD.MOV.U32 R7, RZ, RZ, R16 ;  /* 0x000000ffff077224 */ /* 0x000fe400078e0010 */
[----:B-1----:R-:W-:-:S05]  /*0530*/  @P0 FADD R18, R0, R19 ;  /* 0x0000001300120221 */ /* 0x002fca0000000000 */
[----:B------:R-:W-:Y:S02]  /*0540*/  @P3 FSEL R19, R18, R19, !P2 ;  /* 0x0000001312133208 */ /* 0x000fe40005000000 */
[----:B------:R-:W-:-:S03]  /*0550*/  ISETP.NE.AND P2, PT, R2, UR4, PT ;  /* 0x0000000402007c0c */ /* 0x000fc6000bf45270 */
[----:B------:R-:W-:-:S04]  /*0560*/  @P0 FFMA R18, R8, R19, R3 ;  /* 0x0000001308120223 */ /* 0x000fc80000000003 */
[----:B------:R-:W-:-:S04]  /*0570*/  @P0 FMUL R3, R5, R18 ;  /* 0x0000001205030220 */ /* 0x000fc80000400000 */
[----:B------:R-:W-:-:S05]  /*0580*/  @P0 FADD R4, R4, R3 ;  /* 0x0000000304040221 */ /* 0x000fca0000000000 */
[----:B------:R3:W-:Y:S01]  /*0590*/  @P0 STG.E desc[UR10][R12.64], R4 ;  /* 0x000000040c000986 */ /* 0x0007e2000c10190a */
[----:B------:R-:W-:Y:S01]  /*05a0*/  FSEL R19, R4, RZ, !P1 ;  /* 0x000000ff04137208 */ /* 0x000fe20004800000 */
[----:B------:R-:W-:Y:S06]  /*05b0*/  BAR.SYNC.DEFER_BLOCKING 0x0 ;  /* 0x0000000000007b1d */ /* 0x000fec0000010000 */
[----:B------:R0:W-:Y:S04]  /*05c0*/  @!P2 STG.E desc[UR10][R6.64+-0x8], R19 ;  /* 0xfffff8130600a986 */ /* 0x0001e8000c10190a */
[----:B------:R-:W2:Y:S04]  /*05d0*/  @P0 LDG.E R11, desc[UR10][R12.64+-0x4] ;  /* 0xfffffc0a0c0b0981 */ /* 0x000ea8000c1e1900 */
[----:B------:R-:W2:Y:S01]  /*05e0*/  @P0 LDG.E R18, desc[UR10][R12.64+0x4] ;  /* 0x0000040a0c120981 */ /* 0x000ea2000c1e1900 */
[----:B------:R-:W1:Y:S01]  /*05f0*/  @P0 F2F.F64.F32 R16, R19 ;  /* 0x0000001300100310 */ /* 0x000e620000201800 */
[----:B---3--:R-:W-:-:S02]  /*0600*/  @P0 PRMT R4, R22, 0x8880, RZ ;  /* 0x0000888016040816 */ /* 0x008fc400000000ff */
[----:B------:R-:W-:Y:S02]  /*0610*/  @P0 ISETP.GE.U32.AND P3, PT, R10, 0xc7, PT ;  /* 0x000000c70a00080c */ /* 0x000fe40003f66070 */
[----:B------:R-:W-:Y:S01]  /*0620*/  ISETP.NE.AND P4, PT, R4, RZ, P0 ;  /* 0x000000ff0400720c */ /* 0x000fe20000785270 */
[----:B-1----:R-:W-:Y:S01]  /*0630*/  @P0 DADD R16, R16, R16 ;  /* 0x0000000010100229 */ /* 0x002fe20000000010 */
[----:B--2---:R-:W-:Y:S02]  /*0640*/  @P0 FADD R11, R11, R18 ;  /* 0x000000120b0b0221 */ /* 0x004fe40000000000 */
[----:B------:R-:W1:Y:S02]  /*0650*/  @P0 LDC.U8 R18, c[0x0][0x3c0] ;  /* 0x0000f000ff120b82 */ /* 0x000e640000000000 */
[----:B------:R-:W2:Y:S03]  /*0660*/  @P0 F2F.F64.F32 R20, R11 ;  /* 0x0000000b00140310 */ /* 0x000ea60000201800 */
[----:B--2---:R-:W-:-:S06]  /*0670*/  @P0 DADD R16, R20, -R16 ;  /* 0x0000000014100229 */ /* 0x004fcc0000000810 */
[----:B------:R-:W2:Y:S02]  /*0680*/  @P0 F2F.F32.F64 R21, R16 ;  /* 0x0000001000150310 */ /* 0x000ea40000301000 */
[----:B--2---:R-:W-:-:S05]  /*0690*/  @P0 FADD R4, R0, R21 ;  /* 0x0000001500040221 */ /* 0x004fca0000000000 */
[----:B------:R-:W-:-:S05]  /*06a0*/  @P4 FSEL R21, R4, R21, !P3 ;  /* 0x0000001504154208 */ /* 0x000fca0005800000 */
[----:B------:R-:W-:-:S04]  /*06b0*/  @P0 FFMA R4, R8, R21, R3 ;  /* 0x0000001508040223 */ /* 0x000fc80000000003 */
[----:B------:R-:W-:-:S04]  /*06c0*/  @P0 FMUL R3, R5, R4 ;  /* 0x0000000405030220 */ /* 0x000fc80000400000 */
[----:B0-----:R-:W-:-:S05]  /*06d0*/  @P0 FADD R19, R19, R3 ;  /* 0x0000000313130221 */ /* 0x001fca0000000000 */
[----:B------:R0:W-:Y:S01]  /*06e0*/  @P0 STG.E desc[UR10][R12.64], R19 ;  /* 0x000000130c000986 */ /* 0x0001e2000c10190a */
[----:B------:R-:W-:Y:S01]  /*06f0*/  FSEL R11, R19, RZ, !P1 ;  /* 0x000000ff130b7208 */ /* 0x000fe20004800000 */
[----:B------:R-:W-:Y:S06]  /*0700*/  BAR.SYNC.DEFER_BLOCKING 0x0 ;  /* 0x0000000000007b1d */ /* 0x000fec0000010000 */
[----:B------:R2:W-:Y:S04]  /*0710*/  @!P2 STG.E desc[UR10][R6.64+-0x4], R11 ;  /* 0xfffffc0b0600a986 */ /* 0x0005e8000c10190a */
[----:B------:R-:W3:Y:S04]  /*0720*/  @P0 LDG.E R4, desc[UR10][R12.64+-0x4] ;  /* 0xfffffc0a0c040981 */ /* 0x000ee8000c1e1900 */
[----:B------:R-:W3:Y:S01]  /*0730*/  @P0 LDG.E R21, desc[UR10][R12.64+0x4] ;  /* 0x0000040a0c150981 */ /* 0x000ee2000c1e1900 */
[----:B------:R-:W4:Y:S01]  /*0740*/  @P0 F2F.F64.F32 R16, R11 ;  /* 0x0000000b00100310 */ /* 0x000f220000201800 */
[----:B------:R-:W-:Y:S01]  /*0750*/  @P0 ISETP.GE.U32.AND P3, PT, R10, 0xc6, PT ;  /* 0x000000c60a00080c */ /* 0x000fe20003f66070 */
[----:B----4-:R-:W-:Y:S01]  /*0760*/  @P0 DADD R16, R16, R16 ;  /* 0x0000000010100229 */ /* 0x010fe20000000010 */
[----:B---3--:R-:W-:Y:S01]  /*0770*/  @P0 FADD R21, R4, R21 ;  /* 0x0000001504150221 */ /* 0x008fe20000000000 */
[----:B-1----:R-:W-:-:S02]  /*0780*/  @P0 PRMT R4, R18, 0x8880, RZ ;  /* 0x0000888012040816 */ /* 0x002fc400000000ff */
[----:B------:R-:W1:Y:S02]  /*0790*/  @P0 LDC.U8 R18, c[0x0][0x3c0] ;  /* 0x0000f000ff120b82 */ /* 0x000e640000000000 */
[----:B------:R-:W-:Y:S01]  /*07a0*/  ISETP.NE.AND P4, PT, R4, RZ, P0 ;  /* 0x000000ff0400720c */ /* 0x000fe20000785270 */
[----:B------:R-:W3:Y:S02]  /*07b0*/  @P0 F2F.F64.F32 R20, R21 ;  /* 0x0000001500140310 */ /* 0x000ee40000201800 */
[----:B---3--:R-:W-:-:S06]  /*07c0*/  @P0 DADD R16, R20, -R16 ;  /* 0x0000000014100229 */ /* 0x008fcc0000000810 */
[----:B0-----:R-:W0:Y:S02]  /*07d0*/  @P0 F2F.F32.F64 R19, R16 ;  /* 0x0000001000130310 */ /* 0x001e240000301000 */
[----:B0-----:R-:W-:-:S05]  /*07e0*/  @P0 FADD R4, R0, R19 ;  /* 0x0000001300040221 */ /* 0x001fca0000000000 */
[----:B------:R-:W-:-:S05]  /*07f0*/  @P4 FSEL R19, R4, R19, !P3 ;  /* 0x0000001304134208 */ /* 0x000fca0005800000 */
[----:B------:R-:W-:-:S04]  /*0800*/  @P0 FFMA R4, R8, R19, R3 ;  /* 0x0000001308040223 */ /* 0x000fc80000000003 */
[----:B------:R-:W-:-:S04]  /*0810*/  @P0 FMUL R3, R5, R4 ;  /* 0x0000000405030220 */ /* 0x000fc80000400000 */
[----:B--2---:R-:W-:-:S05]  /*0820*/  @P0 FADD R11, R11, R3 ;  /* 0x000000030b0b0221 */ /* 0x004fca0000000000 */
        /* <DEDUP_REMOVED lines=8> */
[----:B------:R-:W-:Y:S01]  /*08b0*/  VIADD R9, R9, 0x4 ;  /* 0x0000000409097836 */ /* 0x000fe20000000000 */
[----:B----4-:R-:W-:Y:S01]  /*08c0*/  @P0 DADD R16, R16, R16 ;  /* 0x0000000010100229 */ /* 0x010fe20000000010 */
[----:B---3--:R-:W-:Y:S01]  /*08d0*/  @P0 FADD R21, R4, R21 ;  /* 0x0000001504150221 */ /* 0x008fe20000000000 */
[----:B-1----:R-:W-:-:S04]  /*08e0*/  @P0 PRMT R4, R18, 0x8880, RZ ;  /* 0x0000888012040816 */ /* 0x002fc800000000ff */
[----:B------:R-:W-:Y:S01]  /*08f0*/  ISETP.NE.AND P4, PT, R4, RZ, P0 ;  /* 0x000000ff0400720c */ /* 0x000fe20000785270 */
[----:B------:R-:W1:Y:S02]  /*0900*/  @P0 F2F.F64.F32 R20, R21 ;  /* 0x0000001500140310 */ /* 0x000e640000201800 */
[----:B-1----:R-:W-:-:S06]  /*0910*/  @P0 DADD R16, R20, -R16 ;  /* 0x0000000014100229 */ /* 0x002fcc0000000810 */
[----:B0-----:R-:W0:Y:S02]  /*0920*/  @P0 F2F.F32.F64 R11, R16 ;  /* 0x00000010000b0310 */ /* 0x001e240000301000 */
[----:B0-----:R-:W-:-:S05]  /*0930*/  @P0 FADD R4, R0, R11 ;  /* 0x0000000b00040221 */ /* 0x001fca0000000000 */
[----:B------:R-:W-:Y:S02]  /*0940*/  @P4 FSEL R11, R4, R11, !P3 ;  /* 0x0000000b040b4208 */ /* 0x000fe40005800000 */
[----:B------:R-:W-:-:S03]  /*0950*/  ISETP.NE.AND P3, PT, R9, RZ, PT ;  /* 0x000000ff0900720c */ /* 0x000fc60003f65270 */
[----:B------:R-:W-:-:S04]  /*0960*/  @P0 FFMA R4, R8, R11, R3 ;  /* 0x0000000b08040223 */ /* 0x000fc80000000003 */
[----:B------:R-:W-:-:S04]  /*0970*/  @P0 FMUL R3, R5, R4 ;  /* 0x0000000405030220 */ /* 0x000fc80000400000 */
[----:B--2---:R-:W-:-:S05]  /*0980*/  @P0 FADD R19, R19, R3 ;  /* 0x0000000313130221 */ /* 0x004fca0000000000 */
[----:B------:R0:W-:Y:S01]  /*0990*/  @P0 STG.E desc[UR10][R12.64], R19 ;  /* 0x000000130c000986 */ /* 0x0001e2000c10190a */
[----:B------:R-:W-:Y:S01]  /*09a0*/  FSEL R4, R19, RZ, !P1 ;  /* 0x000000ff13047208 */ /* 0x000fe20004800000 */
[----:B------:R-:W-:Y:S06]  /*09b0*/  BAR.SYNC.DEFER_BLOCKING 0x0 ;  /* 0x0000000000007b1d */ /* 0x000fec0000010000 */
[----:B------:R0:W-:Y:S01]  /*09c0*/  @!P2 STG.E desc[UR10][R6.64+0x4], R4 ;  /* 0x000004040600a986 */ /* 0x0001e2000c10190a */
[----:B------:R-:W-:-:S05]  /*09d0*/  IADD3 R11, P2, PT, R6, 0x10, RZ ;  /* 0x00000010060b7810 */ /* 0x000fca0007f5e0ff */
[----:B------:R-:W-:Y:S01]  /*09e0*/  IMAD.X R16, RZ, RZ, R7, P2 ;  /* 0x000000ffff107224 */ /* 0x000fe200010e0607 */
[----:B------:R-:W-:Y:S07]  /*09f0*/  @P3 BRA `(.L_x_2) ;  /* 0xfffffff8008c3947 */ /* 0x000fee000383ffff */
[----:B------:R-:W-:Y:S01]  /*0a00*/  STG.E desc[UR10][R14.64], R3 ;  /* 0x000000030e007986 */ /* 0x000fe2000c10190a */
[----:B------:R-:W-:Y:S05]  /*0a10*/  EXIT ;  /* 0x000000000000794d */ /* 0x000fea0003800000 */
        .weak           $__internal_0_$__cuda_sm20_div_rn_f64_full
        .type           $__internal_0_$__cuda_sm20_div_rn_f64_full,@function
        .size           $__internal_0_$__cuda_sm20_div_rn_f64_full,(.L_x_9 - $__internal_0_$__cuda_sm20_div_rn_f64_full)
$__internal_0_$__cuda_sm20_div_rn_f64_full:
[C---:B------:R-:W-:Y:S01]  /*0a20*/  FSETP.GEU.AND P0, PT, |R27|.reuse, 1.469367938527859385e-39, PT ;  /* 0x001000001b00780b */ /* 0x040fe20003f0e200 */
[--C-:B------:R-:W-:Y:S01]  /*0a30*/  IMAD.MOV.U32 R8, RZ, RZ, R26.reuse ;  /* 0x000000ffff087224 */ /* 0x100fe200078e001a */
[C---:B------:R-:W-:Y:S01]  /*0a40*/  LOP3.LUT R10, R27.reuse, 0x800fffff, RZ, 0xc0, !PT ;  /* 0x800fffff1b0a7812 */ /* 0x040fe200078ec0ff */
[----:B------:R-:W-:Y:S01]  /*0a50*/  IMAD.MOV.U32 R9, RZ, RZ, R27 ;  /* 0x000000ffff097224 */ /* 0x000fe200078e001b */
[----:B------:R-:W-:Y:S01]  /*0a60*/  BSSY.RECONVERGENT B1, `(.L_x_3) ;  /* 0x0000057000017945 */ /* 0x000fe20003800200 */
[----:B------:R-:W-:Y:S01]  /*0a70*/  IMAD.MOV.U32 R7, RZ, RZ, R17 ;  /* 0x000000ffff077224 */ /* 0x000fe200078e0011 */
[----:B------:R-:W-:Y:S01]  /*0a80*/  LOP3.LUT R11, R10, 0x3ff00000, RZ, 0xfc, !PT ;  /* 0x3ff000000a0b7812 */ /* 0x000fe200078efcff */
[----:B------:R-:W-:Y:S01]  /*0a90*/  IMAD.MOV.U32 R10, RZ, RZ, R26 ;  /* 0x000000ffff0a7224 */ /* 0x000fe200078e001a */
[----:B------:R-:W-:Y:S01]  /*0aa0*/  LOP3.LUT R26, R27, 0x7ff00000, RZ, 0xc0, !PT ;  /* 0x7ff000001b1a7812 */ /* 0x000fe200078ec0ff */
[----:B------:R-:W-:Y:S01]  /*0ab0*/  IMAD.MOV.U32 R18, RZ, RZ, 0x1 ;  /* 0x00000001ff127424 */ /* 0x000fe200078e00ff */
[C---:B------:R-:W-:Y:S01]  /*0ac0*/  FSETP.GEU.AND P2, PT, |R7|.reuse, 1.469367938527859385e-39, PT ;  /* 0x001000000700780b */ /* 0x040fe20003f4e200 */
[----:B------:R-:W-:Y:S01]  /*0ad0*/  IMAD.MOV.U32 R6, RZ, RZ, R16 ;  /* 0x000000ffff067224 */ /* 0x000fe200078e0010 */
[----:B------:R-:W-:Y:S01]  /*0ae0*/  LOP3.LUT R5, R7, 0x7ff00000, RZ, 0xc0, !PT ;  /* 0x7ff0000007057812 */ /* 0x000fe200078ec0ff */
[----:B------:R-:W-:Y:S01]  /*0af0*/  @!P0 DMUL R10, R8, 8.98846567431157953865e+307 ;  /* 0x7fe00000080a8828 */ /* 0x000fe20000000000 */
[----:B------:R-:W-:-:S02]  /*0b00*/  IMAD.MOV.U32 R24, RZ, RZ, 0x1ca00000 ;  /* 0x1ca00000ff187424 */ /* 0x000fc400078e00ff */
[----:B------:R-:W-:Y:S01]  /*0b10*/  ISETP.GE.U32.AND P1, PT, R5, R26, PT ;  /* 0x0000001a0500720c */ /* 0x000fe20003f26070 */
[----:B------:R-:W-:Y:S02]  /*0b20*/  IMAD.MOV.U32 R25, RZ, RZ, R5 ;  /* 0x000000ffff197224 */ /* 0x000fe400078e0005 */
[----:B------:R-:W0:Y:S04]  /*0b30*/  MUFU.RCP64H R19, R11 ;  /* 0x0000000b00137308 */ /* 0x000e280000001800 */
[----:B------:R-:W-:Y:S01]  /*0b40*/  @!P2 LOP3.LUT R20, R9, 0x7ff00000, RZ, 0xc0, !PT ;  /* 0x7ff000000914a812 */ /* 0x000fe200078ec0ff */
[----:B------:R-:W-:Y:S01]  /*0b50*/  @!P2 IMAD.MOV.U32 R22, RZ, RZ, RZ ;  /* 0x000000ffff16a224 */ /* 0x000fe200078e00ff */
[----:B------:R-:W-:Y:S02]  /*0b60*/  @!P0 LOP3.LUT R26, R11, 0x7ff00000, RZ, 0xc0, !PT ;  /* 0x7ff000000b1a8812 */ /* 0x000fe400078ec0ff */
[----:B------:R-:W-:-:S03]  /*0b70*/  @!P2 ISETP.GE.U32.AND P3, PT, R5, R20, PT ;  /* 0x000000140500a20c */ /* 0x000fc60003f66070 */
[----:B------:R-:W-:Y:S01]  /*0b80*/  VIADD R27, R26, 0xffffffff ;  /* 0xffffffff1a1b7836 */ /* 0x000fe20000000000 */
[----:B------:R-:W-:-:S04]  /*0b90*/  @!P2 SEL R21, R24, 0x63400000, !P3 ;  /* 0x634000001815a807 */ /* 0x000fc80005800000 */
[----:B------:R-:W-:Y:S01]  /*0ba0*/  @!P2 LOP3.LUT R21, R21, 0x80000000, R7, 0xf8, !PT ;  /* 0x800000001515a812 */ /* 0x000fe200078ef807 */
[----:B0-----:R-:W-:-:S03]  /*0bb0*/  DFMA R16, R18, -R10, 1 ;  /* 0x3ff000001210742b */ /* 0x001fc6000000080a */
[----:B------:R-:W-:-:S05]  /*0bc0*/  @!P2 LOP3.LUT R23, R21, 0x100000, RZ, 0xfc, !PT ;  /* 0x001000001517a812 */ /* 0x000fca00078efcff */
[----:B------:R-:W-:-:S08]  /*0bd0*/  DFMA R16, R16, R16, R16 ;  /* 0x000000101010722b */ /* 0x000fd00000000010 */
[----:B------:R-:W-:Y:S01]  /*0be0*/  DFMA R18, R18, R16, R18 ;  /* 0x000000101212722b */ /* 0x000fe20000000012 */
[----:B------:R-:W-:Y:S01]  /*0bf0*/  SEL R17, R24, 0x63400000, !P1 ;  /* 0x6340000018117807 */ /* 0x000fe20004800000 */
[----:B------:R-:W-:-:S03]  /*0c00*/  IMAD.MOV.U32 R16, RZ, RZ, R6 ;  /* 0x000000ffff107224 */ /* 0x000fc600078e0006 */
[----:B------:R-:W-:-:S03]  /*0c10*/  LOP3.LUT R17, R17, 0x800fffff, R7, 0xf8, !PT ;  /* 0x800fffff11117812 */ /* 0x000fc600078ef807 */
[----:B------:R-:W-:-:S03]  /*0c20*/  DFMA R20, R18, -R10, 1 ;  /* 0x3ff000001214742b */ /* 0x000fc6000000080a */
[----:B------:R-:W-:-:S05]  /*0c30*/  @!P2 DFMA R16, R16, 2, -R22 ;  /* 0x400000001010a82b */ /* 0x000fca0000000816 */
[----:B------:R-:W-:-:S05]  /*0c40*/  DFMA R18, R18, R20, R18 ;  /* 0x000000141212722b */ /* 0x000fca0000000012 */
[----:B------:R-:W-:-:S03]  /*0c50*/  @!P2 LOP3.LUT R25, R17, 0x7ff00000, RZ, 0xc0, !PT ;  /* 0x7ff000001119a812 */ /* 0x000fc600078ec0ff */
[----:B------:R-:W-:Y:S02]  /*0c60*/  DMUL R20, R18, R16 ;  /* 0x0000001012147228 */ /* 0x000fe40000000000 */
[----:B------:R-:W-:-:S05]  /*0c70*/  VIADD R22, R25, 0xffffffff ;  /* 0xffffffff19167836 */ /* 0x000fca0000000000 */
[----:B------:R-:W-:Y:S01]  /*0c80*/  ISETP.GT.U32.AND P0, PT, R22, 0x7feffffe, PT ;  /* 0x7feffffe1600780c */ /* 0x000fe20003f04070 */
[----:B------:R-:W-:-:S03]  /*0c90*/  DFMA R22, R20, -R10, R16 ;  /* 0x8000000a1416722b */ /* 0x000fc60000000010 */
[----:B------:R-:W-:-:S05]  /*0ca0*/  ISETP.GT.U32.OR P0, PT, R27, 0x7feffffe, P0 ;  /* 0x7feffffe1b00780c */ /* 0x000fca0000704470 */
[----:B------:R-:W-:-:S08]  /*0cb0*/  DFMA R22, R18, R22, R20 ;  /* 0x000000161216722b */ /* 0x000fd00000000014 */
[----:B------:R-:W-:Y:S05]  /*0cc0*/  @P0 BRA `(.L_x_4) ;  /* 0x00000000006c0947 */ /* 0x000fea0003800000 */
[----:B------:R-:W-:-:S04]  /*0cd0*/  LOP3.LUT R18, R9, 0x7ff00000, RZ, 0xc0, !PT ;  /* 0x7ff0000009127812 */ /* 0x000fc800078ec0ff */
[CC--:B------:R-:W-:Y:S02]  /*0ce0*/  VIADDMNMX R6, R5.reuse, -R18.reuse, 0xb9600000, !PT ;  /* 0xb960000005067446 */ /* 0x0c0fe40007800912 */
[----:B------:R-:W-:Y:S02]  /*0cf0*/  ISETP.GE.U32.AND P0, PT, R5, R18, PT ;  /* 0x000000120500720c */ /* 0x000fe40003f06070 */
[----:B------:R-:W-:Y:S01]  /*0d00*/  VIMNMX R5, PT, PT, R6, 0x46a00000, PT ;  /* 0x46a0000006057848 */ /* 0x000fe20003fe0100 */
[----:B------:R-:W-:Y:S01]  /*0d10*/  IMAD.MOV.U32 R6, RZ, RZ, RZ ;  /* 0x000000ffff067224 */ /* 0x000fe200078e00ff */
[----:B------:R-:W-:-:S05]  /*0d20*/  SEL R24, R24, 0x63400000, !P0 ;  /* 0x6340000018187807 */ /* 0x000fca0004000000 */
[----:B------:R-:W-:-:S04]  /*0d30*/  IMAD.IADD R5, R5, 0x1, -R24 ;  /* 0x0000000105057824 */ /* 0x000fc800078e0a18 */
[----:B------:R-:W-:-:S06]  /*0d40*/  VIADD R7, R5, 0x7fe00000 ;  /* 0x7fe0000005077836 */ /* 0x000fcc0000000000 */
[----:B------:R-:W-:-:S10]  /*0d50*/  DMUL R18, R22, R6 ;  /* 0x0000000616127228 */ /* 0x000fd40000000000 */
[----:B------:R-:W-:-:S13]  /*0d60*/  FSETP.GTU.AND P0, PT, |R19|, 1.469367938527859385e-39, PT ;  /* 0x001000001300780b */ /* 0x000fda0003f0c200 */
[----:B------:R-:W-:Y:S05]  /*0d70*/  @P0 BRA `(.L_x_5) ;  /* 0x0000000000940947 */ /* 0x000fea0003800000 */
[----:B------:R-:W-:Y:S01]  /*0d80*/  DFMA R10, R22, -R10, R16 ;  /* 0x8000000a160a722b */ /* 0x000fe20000000010 */
[----:B------:R-:W-:-:S09]  /*0d90*/  IMAD.MOV.U32 R6, RZ, RZ, RZ ;  /* 0x000000ffff067224 */ /* 0x000fd200078e00ff */
[C---:B------:R-:W-:Y:S02]  /*0da0*/  FSETP.NEU.AND P0, PT, R11.reuse, RZ, PT ;  /* 0x000000ff0b00720b */ /* 0x040fe40003f0d000 */
[----:B------:R-:W-:-:S04]  /*0db0*/  LOP3.LUT R17, R11, 0x80000000, R9, 0x48, !PT ;  /* 0x800000000b117812 */ /* 0x000fc800078e4809 */
[----:B------:R-:W-:-:S07]  /*0dc0*/  LOP3.LUT R7, R17, R7, RZ, 0xfc, !PT ;  /* 0x0000000711077212 */ /* 0x000fce00078efcff */
[----:B------:R-:W-:Y:S05]  /*0dd0*/  @!P0 BRA `(.L_x_5) ;  /* 0x00000000007c8947 */ /* 0x000fea0003800000 */
[----:B------:R-:W-:Y:S01]  /*0de0*/  IMAD.MOV R9, RZ, RZ, -R5 ;  /* 0x000000ffff097224 */ /* 0x000fe200078e0a05 */
[----:B------:R-:W-:Y:S01]  /*0df0*/  DMUL.RP R6, R22, R6 ;  /* 0x0000000616067228 */ /* 0x000fe20000008000 */
[----:B------:R-:W-:Y:S01]  /*0e00*/  IMAD.MOV.U32 R8, RZ, RZ, RZ ;  /* 0x000000ffff087224 */ /* 0x000fe200078e00ff */
[----:B------:R-:W-:-:S05]  /*0e10*/  IADD3 R5, PT, PT, -R5, -0x43300000, RZ ;  /* 0xbcd0000005057810 */ /* 0x000fca0007ffe1ff */
[----:B------:R-:W-:-:S03]  /*0e20*/  DFMA R8, R18, -R8, R22 ;  /* 0x800000081208722b */ /* 0x000fc60000000016 */
[----:B------:R-:W-:-:S07]  /*0e30*/  LOP3.LUT R17, R7, R17, RZ, 0x3c, !PT ;  /* 0x0000001107117212 */ /* 0x000fce00078e3cff */
[----:B------:R-:W-:-:S04]  /*0e40*/  FSETP.NEU.AND P0, PT, |R9|, R5, PT ;  /* 0x000000050900720b */ /* 0x000fc80003f0d200 */
[----:B------:R-:W-:Y:S02]  /*0e50*/  FSEL R18, R6, R18, !P0 ;  /* 0x0000001206127208 */ /* 0x000fe40004000000 */
[----:B------:R-:W-:Y:S01]  /*0e60*/  FSEL R19, R17, R19, !P0 ;  /* 0x0000001311137208 */ /* 0x000fe20004000000 */
[----:B------:R-:W-:Y:S06]  /*0e70*/  BRA `(.L_x_5) ;  /* 0x0000000000547947 */ /* 0x000fec0003800000 */
.L_x_4:
[----:B------:R-:W-:-:S14]  /*0e80*/  DSETP.NAN.AND P0, PT, R6, R6, PT ;  /* 0x000000060600722a */ /* 0x000fdc0003f08000 */
[----:B------:R-:W-:Y:S05]  /*0e90*/  @P0 BRA `(.L_x_6) ;  /* 0x0000000000440947 */ /* 0x000fea0003800000 */
[----:B------:R-:W-:-:S14]  /*0ea0*/  DSETP.NAN.AND P0, PT, R8, R8, PT ;  /* 0x000000080800722a */ /* 0x000fdc0003f08000 */
[----:B------:R-:W-:Y:S05]  /*0eb0*/  @P0 BRA `(.L_x_7) ;  /* 0x0000000000300947 */ /* 0x000fea0003800000 */
[----:B------:R-:W-:Y:S01]  /*0ec0*/  ISETP.NE.AND P0, PT, R25, R26, PT ;  /* 0x0000001a1900720c */ /* 0x000fe20003f05270 */
[----:B------:R-:W-:Y:S02]  /*0ed0*/  IMAD.MOV.U32 R18, RZ, RZ, 0x0 ;  /* 0x00000000ff127424 */ /* 0x000fe400078e00ff */
[----:B------:R-:W-:-:S10]  /*0ee0*/  IMAD.MOV.U32 R19, RZ, RZ, -0x80000 ;  /* 0xfff80000ff137424 */ /* 0x000fd400078e00ff */
[----:B------:R-:W-:Y:S05]  /*0ef0*/  @!P0 BRA `(.L_x_5) ;  /* 0x0000000000348947 */ /* 0x000fea0003800000 */
[----:B------:R-:W-:Y:S02]  /*0f00*/  ISETP.NE.AND P0, PT, R25, 0x7ff00000, PT ;  /* 0x7ff000001900780c */ /* 0x000fe40003f05270 */
[----:B------:R-:W-:Y:S02]  /*0f10*/  LOP3.LUT R19, R7, 0x80000000, R9, 0x48, !PT ;  /* 0x8000000007137812 */ /* 0x000fe400078e4809 */
[----:B------:R-:W-:-:S13]  /*0f20*/  ISETP.EQ.OR P0, PT, R26, RZ, !P0 ;  /* 0x000000ff1a00720c */ /* 0x000fda0004702670 */
[----:B------:R-:W-:Y:S01]  /*0f30*/  @P0 LOP3.LUT R5, R19, 0x7ff00000, RZ, 0xfc, !PT ;  /* 0x7ff0000013050812 */ /* 0x000fe200078efcff */
[----:B------:R-:W-:Y:S02]  /*0f40*/  @!P0 IMAD.MOV.U32 R18, RZ, RZ, RZ ;  /* 0x000000ffff128224 */ /* 0x000fe400078e00ff */
[----:B------:R-:W-:Y:S02]  /*0f50*/  @P0 IMAD.MOV.U32 R18, RZ, RZ, RZ ;  /* 0x000000ffff120224 */ /* 0x000fe400078e00ff */
[----:B------:R-:W-:Y:S01]  /*0f60*/  @P0 IMAD.MOV.U32 R19, RZ, RZ, R5 ;  /* 0x000000ffff130224 */ /* 0x000fe200078e0005 */
[----:B------:R-:W-:Y:S06]  /*0f70*/  BRA `(.L_x_5) ;  /* 0x0000000000147947 */ /* 0x000fec0003800000 */
.L_x_7:
[----:B------:R-:W-:Y:S01]  /*0f80*/  LOP3.LUT R19, R9, 0x80000, RZ, 0xfc, !PT ;  /* 0x0008000009137812 */ /* 0x000fe200078efcff */
[----:B------:R-:W-:Y:S01]  /*0f90*/  IMAD.MOV.U32 R18, RZ, RZ, R8 ;  /* 0x000000ffff127224 */ /* 0x000fe200078e0008 */
[----:B------:R-:W-:Y:S06]  /*0fa0*/  BRA `(.L_x_5) ;  /* 0x0000000000087947 */ /* 0x000fec0003800000 */
.L_x_6:
[----:B------:R-:W-:Y:S01]  /*0fb0*/  LOP3.LUT R19, R7, 0x80000, RZ, 0xfc, !PT ;  /* 0x0008000007137812 */ /* 0x000fe200078efcff */
[----:B------:R-:W-:-:S07]  /*0fc0*/  IMAD.MOV.U32 R18, RZ, RZ, R6 ;  /* 0x000000ffff127224 */ /* 0x000fce00078e0006 */
.L_x_5:
[----:B------:R-:W-:Y:S05]  /*0fd0*/  BSYNC.RECONVERGENT B1 ;  /* 0x0000000000017941 */ /* 0x000fea0003800200 */
.L_x_3:
[----:B------:R-:W-:Y:S02]  /*0fe0*/  IMAD.MOV.U32 R6, RZ, RZ, R0 ;  /* 0x000000ffff067224 */ /* 0x000fe400078e0000 */
[----:B------:R-:W-:-:S04]  /*0ff0*/  IMAD.MOV.U32 R7, RZ, RZ, 0x0 ;  /* 0x00000000ff077424 */ /* 0x000fc800078e00ff */
[----:B------:R-:W-:Y:S05]  /*1000*/  RET.REL.NODEC R6 `(_Z6avancePfS_S_PKfS_iS1_S1_b) ;  /* 0xffffffec06fc7950 */ /* 0x000fea0003c3ffff */
.L_x_8:
[----:B------:R-:W-:-:S00]  /*1010*/  BRA `(.L_x_8) ;  /* 0xfffffffc00fc7947 */ /* 0x000fc0000383ffff */
[----:B------:R-:W-:-:S00]  /*1020*/  NOP ;  /* 0x0000000000007918 */ /* 0x000fc00000000000 */
        /* <DEDUP_REMOVED lines=13> */
.L_x_9:


//--------------------- .nv.shared.reserved.0     --------------------------
	.section	.nv.shared.reserved.0,"aw",@nobits
	.weak		__nv_reservedSMEM_offset_0_alias
	.size		__nv_reservedSMEM_offset_0_alias, 0, 64
	.other		__nv_reservedSMEM_offset_0_alias,@"STO_CUDA_RESERVED_SHARED STV_DEFAULT"
__nv_reservedSMEM_offset_0_alias:
	.zero		0
	.zero		64


//--------------------- .nv.constant0._Z6avancePfS_S_PKfS_iS1_S1_b --------------------------
	.section	.nv.constant0._Z6avancePfS_S_PKfS_iS1_S1_b,"a",@progbits
	.sectionflags	@""
	.align	4
.nv.constant0._Z6avancePfS_S_PKfS_iS1_S1_b:
	.zero		961


//--------------------- SYMBOLS --------------------------

	.type		.nv.reservedSmem.offset0,@object
	.size		.nv.reservedSmem.offset0,0x4
